//
// Generated by NVIDIA NVVM Compiler
//
// Compiler Build ID: CL-36424714
// Cuda compilation tools, release 13.0, V13.0.88
// Based on NVVM 20.0.0
//

.version 9.0
.target sm_100
.address_size 64

	// .globl	_Z20dot_shared_reductionILi256EEvPKfS1_Pfi
// _ZZ20dot_shared_reductionILi256EEvPKfS1_PfiE5sdata has been demoted

.visible .entry _Z20dot_shared_reductionILi256EEvPKfS1_Pfi(
	.param .u64 .ptr .align 1 _Z20dot_shared_reductionILi256EEvPKfS1_Pfi_param_0,
	.param .u64 .ptr .align 1 _Z20dot_shared_reductionILi256EEvPKfS1_Pfi_param_1,
	.param .u64 .ptr .align 1 _Z20dot_shared_reductionILi256EEvPKfS1_Pfi_param_2,
	.param .u32 _Z20dot_shared_reductionILi256EEvPKfS1_Pfi_param_3
)
{
	.reg .pred 	%p<12>;
	.reg .b32 	%r<14>;
	.reg .b32 	%f<36>;
	.reg .b64 	%rd<10>;
	// demoted variable
	.shared .align 4 .b8 _ZZ20dot_shared_reductionILi256EEvPKfS1_PfiE5sdata[1024];
	ld.param.u64 	%rd3, [_Z20dot_shared_reductionILi256EEvPKfS1_Pfi_param_0];
	ld.param.u64 	%rd4, [_Z20dot_shared_reductionILi256EEvPKfS1_Pfi_param_1];
	ld.param.u64 	%rd5, [_Z20dot_shared_reductionILi256EEvPKfS1_Pfi_param_2];
	ld.param.u32 	%r8, [_Z20dot_shared_reductionILi256EEvPKfS1_Pfi_param_3];
	mov.u32 	%r1, %tid.x;
	mov.u32 	%r9, %ctaid.x;
	mov.u32 	%r2, %ntid.x;
	mad.lo.s32 	%r13, %r9, %r2, %r1;
	setp.ge.s32 	%p1, %r13, %r8;
	mov.f32 	%f35, 0f00000000;
	@%p1 bra 	$L__BB0_3;
	mov.u32 	%r10, %nctaid.x;
	mul.lo.s32 	%r4, %r10, %r2;
	cvta.to.global.u64 	%rd1, %rd3;
	cvta.to.global.u64 	%rd2, %rd4;
	mov.f32 	%f35, 0f00000000;
$L__BB0_2:
	mul.wide.s32 	%rd6, %r13, 4;
	add.s64 	%rd7, %rd1, %rd6;
	ld.global.nc.f32 	%f6, [%rd7];
	add.s64 	%rd8, %rd2, %rd6;
	ld.global.nc.f32 	%f7, [%rd8];
	fma.rn.f32 	%f35, %f6, %f7, %f35;
	add.s32 	%r13, %r13, %r4;
	setp.lt.s32 	%p2, %r13, %r8;
	@%p2 bra 	$L__BB0_2;
$L__BB0_3:
	shl.b32 	%r11, %r1, 2;
	mov.u32 	%r12, _ZZ20dot_shared_reductionILi256EEvPKfS1_PfiE5sdata;
	add.s32 	%r7, %r12, %r11;
	st.shared.f32 	[%r7], %f35;
	bar.sync 	0;
	setp.gt.u32 	%p3, %r1, 127;
	@%p3 bra 	$L__BB0_5;
	ld.shared.f32 	%f8, [%r7+512];
	ld.shared.f32 	%f9, [%r7];
	add.f32 	%f10, %f8, %f9;
	st.shared.f32 	[%r7], %f10;
$L__BB0_5:
	bar.sync 	0;
	setp.gt.u32 	%p4, %r1, 63;
	@%p4 bra 	$L__BB0_7;
	ld.shared.f32 	%f11, [%r7+256];
	ld.shared.f32 	%f12, [%r7];
	add.f32 	%f13, %f11, %f12;
	st.shared.f32 	[%r7], %f13;
$L__BB0_7:
	bar.sync 	0;
	setp.gt.u32 	%p5, %r1, 31;
	@%p5 bra 	$L__BB0_9;
	ld.shared.f32 	%f14, [%r7+128];
	ld.shared.f32 	%f15, [%r7];
	add.f32 	%f16, %f14, %f15;
	st.shared.f32 	[%r7], %f16;
$L__BB0_9:
	bar.sync 	0;
	setp.gt.u32 	%p6, %r1, 15;
	@%p6 bra 	$L__BB0_11;
	ld.shared.f32 	%f17, [%r7+64];
	ld.shared.f32 	%f18, [%r7];
	add.f32 	%f19, %f17, %f18;
	st.shared.f32 	[%r7], %f19;
$L__BB0_11:
	bar.sync 	0;
	setp.gt.u32 	%p7, %r1, 7;
	@%p7 bra 	$L__BB0_13;
	ld.shared.f32 	%f20, [%r7+32];
	ld.shared.f32 	%f21, [%r7];
	add.f32 	%f22, %f20, %f21;
	st.shared.f32 	[%r7], %f22;
$L__BB0_13:
	bar.sync 	0;
	setp.gt.u32 	%p8, %r1, 3;
	@%p8 bra 	$L__BB0_15;
	ld.shared.f32 	%f23, [%r7+16];
	ld.shared.f32 	%f24, [%r7];
	add.f32 	%f25, %f23, %f24;
	st.shared.f32 	[%r7], %f25;
$L__BB0_15:
	bar.sync 	0;
	setp.gt.u32 	%p9, %r1, 1;
	@%p9 bra 	$L__BB0_17;
	ld.shared.f32 	%f26, [%r7+8];
	ld.shared.f32 	%f27, [%r7];
	add.f32 	%f28, %f26, %f27;
	st.shared.f32 	[%r7], %f28;
$L__BB0_17:
	bar.sync 	0;
	setp.ne.s32 	%p10, %r1, 0;
	@%p10 bra 	$L__BB0_19;
	ld.shared.f32 	%f29, [_ZZ20dot_shared_reductionILi256EEvPKfS1_PfiE5sdata+4];
	ld.shared.f32 	%f30, [%r7];
	add.f32 	%f31, %f29, %f30;
	st.shared.f32 	[%r7], %f31;
$L__BB0_19:
	setp.ne.s32 	%p11, %r1, 0;
	bar.sync 	0;
	@%p11 bra 	$L__BB0_21;
	ld.shared.f32 	%f32, [_ZZ20dot_shared_reductionILi256EEvPKfS1_PfiE5sdata];
	cvta.to.global.u64 	%rd9, %rd5;
	atom.global.add.f32 	%f33, [%rd9], %f32;
$L__BB0_21:
	ret;

}


// ===== COMPILED SASS (sm_100) =====

	.target	sm_100

	.elftype	@"ET_EXEC"


//--------------------- .note.nv.tkinfo           --------------------------
	.section	.note.nv.tkinfo,"",@"SHT_NOTE"
	.sectionflags	@"SHF_NOTE_NV_TKINFO"
	.tkinfo
        /*0018*/ 	.word	0x00000002
        /*0030*/ 	.string	""
        /*0030*/ 	.string	"ptxas"
        /*0030*/ 	.string	"Cuda compilation tools, release 13.0, V13.0.88"
        /*0030*/ 	.string	"Build cuda_13.0.r13.0/compiler.36424714_0"
        /*0030*/ 	.string	"-arch sm_100 -m 64 "



//--------------------- .note.nv.cuinfo           --------------------------
	.section	.note.nv.cuinfo,"",@"SHT_NOTE"
	.sectionflags	@"SHF_NOTE_NV_CUINFO"
        /*0018*/ 	.short	0x0002
        /*001a*/ 	.short	0x0064
        /*001c*/ 	.short	0x0082
	.zero		2


//--------------------- .nv.info                  --------------------------
	.section	.nv.info,"",@"SHT_CUDA_INFO"
	.align	4


	//----- nvinfo : EIATTR_REGCOUNT
	.align		4
        /*0000*/ 	.byte	0x04, 0x2f
        /*0002*/ 	.short	(.L_1 - .L_0)
	.align		4
.L_0:
        /*0004*/ 	.word	index@(_Z20dot_shared_reductionILi256EEvPKfS1_Pfi)
        /*0008*/ 	.word	0x0000000f


	//----- nvinfo : EIATTR_FRAME_SIZE
	.align		4
.L_1:
        /*000c*/ 	.byte	0x04, 0x11
        /*000e*/ 	.short	(.L_3 - .L_2)
	.align		4
.L_2:
        /*0010*/ 	.word	index@(_Z20dot_shared_reductionILi256EEvPKfS1_Pfi)
        /*0014*/ 	.word	0x00000000


	//----- nvinfo : EIATTR_MIN_STACK_SIZE
	.align		4
.L_3:
        /*0018*/ 	.byte	0x04, 0x12
        /*001a*/ 	.short	(.L_5 - .L_4)
	.align		4
.L_4:
        /*001c*/ 	.word	index@(_Z20dot_shared_reductionILi256EEvPKfS1_Pfi)
        /*0020*/ 	.word	0x00000000
.L_5:


//--------------------- .nv.compat                --------------------------
	.section	.nv.compat,"",@"SHT_CUDA_COMPAT_INFO"
	.align	4
        /*0000*/ 	.byte	0x02, 0x09, 0x00, 0x00, 0x02, 0x02, 0x01, 0x00, 0x02, 0x05, 0x05, 0x00, 0x03, 0x07, 0x01, 0x01
        /*0010*/ 	.byte	0x02, 0x03, 0x00, 0x00, 0x02, 0x06, 0x01, 0x00, 0x04, 0x0b, 0x08, 0x00, 0x09, 0x00, 0x00, 0x00
        /*0020*/ 	.byte	0x00, 0x00, 0x00, 0x00


//--------------------- .nv.info._Z20dot_shared_reductionILi256EEvPKfS1_Pfi --------------------------
	.section	.nv.info._Z20dot_shared_reductionILi256EEvPKfS1_Pfi,"",@"SHT_CUDA_INFO"
	.sectionflags	@""
	.align	4


	//----- nvinfo : EIATTR_CUDA_API_VERSION
	.align		4
        /*0000*/ 	.byte	0x04, 0x37
        /*0002*/ 	.short	(.L_7 - .L_6)
.L_6:
        /*0004*/ 	.word	0x00000082


	//----- nvinfo : EIATTR_KPARAM_INFO
	.align		4
.L_7:
        /*0008*/ 	.byte	0x04, 0x17
        /*000a*/ 	.short	(.L_9 - .L_8)
.L_8:
        /*000c*/ 	.word	0x00000000
        /*0010*/ 	.short	0x0003
        /*0012*/ 	.short	0x0018
        /*0014*/ 	.byte	0x00, 0xf0, 0x11, 0x00


	//----- nvinfo : EIATTR_KPARAM_INFO
	.align		4
.L_9:
        /*0018*/ 	.byte	0x04, 0x17
        /*001a*/ 	.short	(.L_11 - .L_10)
.L_10:
        /*001c*/ 	.word	0x00000000
        /*0020*/ 	.short	0x0002
        /*0022*/ 	.short	0x0010
        /*0024*/ 	.byte	0x00, 0xf5, 0x21, 0x00


	//----- nvinfo : EIATTR_KPARAM_INFO
	.align		4
.L_11:
        /*0028*/ 	.byte	0x04, 0x17
        /*002a*/ 	.short	(.L_13 - .L_12)
.L_12:
        /*002c*/ 	.word	0x00000000
        /*0030*/ 	.short	0x0001
        /*0032*/ 	.short	0x0008
        /*0034*/ 	.byte	0x00, 0xf5, 0x21, 0x00


	//----- nvinfo : EIATTR_KPARAM_INFO
	.align		4
.L_13:
        /*0038*/ 	.byte	0x04, 0x17
        /*003a*/ 	.short	(.L_15 - .L_14)
.L_14:
        /*003c*/ 	.word	0x00000000
        /*0040*/ 	.short	0x0000
        /*0042*/ 	.short	0x0000
        /*0044*/ 	.byte	0x00, 0xf5, 0x21, 0x00


	//----- nvinfo : EIATTR_SPARSE_MMA_MASK
	.align		4
.L_15:
        /*0048*/ 	.byte	0x03, 0x50
        /*004a*/ 	.short	0x0000


	//----- nvinfo : EIATTR_MAXREG_COUNT
	.align		4
        /*004c*/ 	.byte	0x03, 0x1b
        /*004e*/ 	.short	0x00ff


	//----- nvinfo : EIATTR_NUM_BARRIERS
	.align		4
        /*0050*/ 	.byte	0x02, 0x4c
        /*0052*/ 	.byte	0x01
	.zero		1


	//----- nvinfo : EIATTR_MERCURY_ISA_VERSION
	.align		4
        /*0054*/ 	.byte	0x03, 0x5f
        /*0056*/ 	.short	0x0101


	//----- nvinfo : EIATTR_VRC_CTA_INIT_COUNT
	.align		4
        /*0058*/ 	.byte	0x02, 0x4a
	.zero		1
	.zero		1


	//----- nvinfo : EIATTR_EXIT_INSTR_OFFSETS
	.align		4
        /*005c*/ 	.byte	0x04, 0x1c
        /*005e*/ 	.short	(.L_17 - .L_16)


	//   ....[0]....
.L_16:
        /*0060*/ 	.word	0x00000500


	//   ....[1]....
        /*0064*/ 	.word	0x00000540


	//----- nvinfo : EIATTR_CRS_STACK_SIZE
	.align		4
.L_17:
        /*0068*/ 	.byte	0x04, 0x1e
        /*006a*/ 	.short	(.L_19 - .L_18)
.L_18:
        /*006c*/ 	.word	0x00000000


	//----- nvinfo : EIATTR_CBANK_PARAM_SIZE
	.align		4
.L_19:
        /*0070*/ 	.byte	0x03, 0x19
        /*0072*/ 	.short	0x001c


	//----- nvinfo : EIATTR_PARAM_CBANK
	.align		4
        /*0074*/ 	.byte	0x04, 0x0a
        /*0076*/ 	.short	(.L_21 - .L_20)
	.align		4
.L_20:
        /*0078*/ 	.word	index@(.nv.constant0._Z20dot_shared_reductionILi256EEvPKfS1_Pfi)
        /*007c*/ 	.short	0x0380
        /*007e*/ 	.short	0x001c


	//----- nvinfo : EIATTR_SW_WAR
	.align		4
.L_21:
        /*0080*/ 	.byte	0x04, 0x36
        /*0082*/ 	.short	(.L_23 - .L_22)
.L_22:
        /*0084*/ 	.word	0x00000008
.L_23:


//--------------------- .nv.callgraph             --------------------------
	.section	.nv.callgraph,"",@"SHT_CUDA_CALLGRAPH"
	.align	4
	.sectionentsize	8
	.align		4
        /*0000*/ 	.word	0x00000000
	.align		4
        /*0004*/ 	.word	0xffffffff
	.align		4
        /*0008*/ 	.word	0x00000000
	.align		4
        /*000c*/ 	.word	0xfffffffe
	.align		4
        /*0010*/ 	.word	0x00000000
	.align		4
        /*0014*/ 	.word	0xfffffffd
	.align		4
        /*0018*/ 	.word	0x00000000
	.align		4
        /*001c*/ 	.word	0xfffffffc


//--------------------- .text._Z20dot_shared_reductionILi256EEvPKfS1_Pfi --------------------------
	.section	.text._Z20dot_shared_reductionILi256EEvPKfS1_Pfi,"ax",@progbits
	.align	128
        .global         _Z20dot_shared_reductionILi256EEvPKfS1_Pfi
        .type           _Z20dot_shared_reductionILi256EEvPKfS1_Pfi,@function
        .size           _Z20dot_shared_reductionILi256EEvPKfS1_Pfi,(.L_x_4 - _Z20dot_shared_reductionILi256EEvPKfS1_Pfi)
        .other          _Z20dot_shared_reductionILi256EEvPKfS1_Pfi,@"STO_CUDA_ENTRY STV_DEFAULT"
_Z20dot_shared_reductionILi256EEvPKfS1_Pfi:
.text._Z20dot_shared_reductionILi256EEvPKfS1_Pfi:
[----:B------:R-:W-:Y:S01]  /*0000*/  LDC R1, c[0x0][0x37c] ;  /* 0x0000df00ff017b82 */ /* 0x000fe20000000800 */
[----:B------:R-:W0:Y:S07]  /*0010*/  S2R R0, SR_TID.X ;  /* 0x0000000000007919 */ /* 0x000e2e0000002100 */
[----:B------:R-:W0:Y:S01]  /*0020*/  S2UR UR4, SR_CTAID.X ;  /* 0x00000000000479c3 */ /* 0x000e220000002500 */
[----:B------:R-:W1:Y:S01]  /*0030*/  LDCU UR8, c[0x0][0x398] ;  /* 0x00007300ff0877ac */ /* 0x000e620008000800 */
[----:B------:R-:W-:Y:S01]  /*0040*/  BSSY.RECONVERGENT B0, `(.L_x_0) ;  /* 0x0000015000007945 */ /* 0x000fe20003800200 */
[----:B------:R-:W-:Y:S01]  /*0050*/  HFMA2 R10, -RZ, RZ, 0, 0 ;  /* 0x00000000ff0a7431 */ /* 0x000fe200000001ff */
[----:B------:R-:W2:Y:S04]  /*0060*/  LDCU.64 UR6, c[0x0][0x358] ;  /* 0x00006b00ff0677ac */ /* 0x000ea80008000a00 */
[----:B------:R-:W0:Y:S02]  /*0070*/  LDC R3, c[0x0][0x360] ;  /* 0x0000d800ff037b82 */ /* 0x000e240000000800 */
[----:B0-----:R-:W-:-:S05]  /*0080*/  IMAD R2, R3, UR4, R0 ;  /* 0x0000000403027c24 */ /* 0x001fca000f8e0200 */
[----:B-1----:R-:W-:-:S13]  /*0090*/  ISETP.GE.AND P0, PT, R2, UR8, PT ;  /* 0x0000000802007c0c */ /* 0x002fda000bf06270 */
[----:B--2---:R-:W-:Y:S05]  /*00a0*/  @P0 BRA `(.L_x_1) ;  /* 0x0000000000380947 */ /* 0x004fea0003800000 */
[----:B------:R-:W0:Y:S01]  /*00b0*/  LDC.64 R6, c[0x0][0x380] ;  /* 0x0000e000ff067b82 */ /* 0x000e220000000a00 */
[----:B------:R-:W1:Y:S01]  /*00c0*/  LDCU UR4, c[0x0][0x370] ;  /* 0x00006e00ff0477ac */ /* 0x000e620008000800 */
[----:B------:R-:W-:Y:S02]  /*00d0*/  MOV R11, R2 ;  /* 0x00000002000b7202 */ /* 0x000fe40000000f00 */
[----:B------:R-:W-:-:S04]  /*00e0*/  MOV R10, RZ ;  /* 0x000000ff000a7202 */ /* 0x000fc80000000f00 */
[----:B------:R-:W2:Y:S01]  /*00f0*/  LDC.64 R8, c[0x0][0x388] ;  /* 0x0000e200ff087b82 */ /* 0x000ea20000000a00 */
[----:B-1----:R-:W-:-:S07]  /*0100*/  IMAD R12, R3, UR4, RZ ;  /* 0x00000004030c7c24 */ /* 0x002fce000f8e02ff */
.L_x_2:
[----:B0-----:R-:W-:-:S04]  /*0110*/  IMAD.WIDE R2, R11, 0x4, R6 ;  /* 0x000000040b027825 */ /* 0x001fc800078e0206 */
[----:B--2---:R-:W-:Y:S02]  /*0120*/  IMAD.WIDE R4, R11, 0x4, R8 ;  /* 0x000000040b047825 */ /* 0x004fe400078e0208 */
[----:B------:R-:W2:Y:S04]  /*0130*/  LDG.E.CONSTANT R3, desc[UR6][R2.64] ;  /* 0x0000000602037981 */ /* 0x000ea8000c1e9900 */
[----:B------:R-:W2:Y:S01]  /*0140*/  LDG.E.CONSTANT R4, desc[UR6][R4.64] ;  /* 0x0000000604047981 */ /* 0x000ea2000c1e9900 */
[----:B------:R-:W-:-:S04]  /*0150*/  IADD3 R11, PT, PT, R12, R11, RZ ;  /* 0x0000000b0c0b7210 */ /* 0x000fc80007ffe0ff */
[----:B------:R-:W-:Y:S01]  /*0160*/  ISETP.GE.AND P0, PT, R11, UR8, PT ;  /* 0x000000080b007c0c */ /* 0x000fe2000bf06270 */
[----:B--2---:R-:W-:-:S12]  /*0170*/  FFMA R10, R3, R4, R10 ;  /* 0x00000004030a7223 */ /* 0x004fd8000000000a */
[----:B------:R-:W-:Y:S05]  /*0180*/  @!P0 BRA `(.L_x_2) ;  /* 0xfffffffc00e08947 */ /* 0x000fea000383ffff */
.L_x_1:
[----:B------:R-:W-:Y:S05]  /*0190*/  BSYNC.RECONVERGENT B0 ;  /* 0x0000000000007941 */ /* 0x000fea0003800200 */
.L_x_0:
[----:B------:R-:W0:Y:S01]  /*01a0*/  S2UR UR5, SR_CgaCtaId ;  /* 0x00000000000579c3 */ /* 0x000e220000008800 */
[----:B------:R-:W-:Y:S01]  /*01b0*/  UMOV UR4, 0x400 ;  /* 0x0000040000047882 */ /* 0x000fe20000000000 */
[C---:B------:R-:W-:Y:S02]  /*01c0*/  ISETP.GT.U32.AND P1, PT, R0.reuse, 0x7f, PT ;  /* 0x0000007f0000780c */ /* 0x040fe40003f24070 */
[----:B------:R-:W-:Y:S01]  /*01d0*/  ISETP.GT.U32.AND P0, PT, R0, 0x3f, PT ;  /* 0x0000003f0000780c */ /* 0x000fe20003f04070 */
[----:B0-----:R-:W-:-:S06]  /*01e0*/  ULEA UR4, UR5, UR4, 0x18 ;  /* 0x0000000405047291 */ /* 0x001fcc000f8ec0ff */
[----:B------:R-:W-:-:S05]  /*01f0*/  LEA R3, R0, UR4, 0x2 ;  /* 0x0000000400037c11 */ /* 0x000fca000f8e10ff */
[----:B------:R-:W-:Y:S01]  /*0200*/  STS [R3], R10 ;  /* 0x0000000a03007388 */ /* 0x000fe20000000800 */
[----:B------:R-:W-:Y:S06]  /*0210*/  BAR.SYNC.DEFER_BLOCKING 0x0 ;  /* 0x0000000000007b1d */ /* 0x000fec0000010000 */
[----:B------:R-:W-:Y:S04]  /*0220*/  @!P1 LDS R2, [R3+0x200] ;  /* 0x0002000003029984 */ /* 0x000fe80000000800 */
[----:B------:R-:W0:Y:S02]  /*0230*/  @!P1 LDS R5, [R3] ;  /* 0x0000000003059984 */ /* 0x000e240000000800 */
[----:B0-----:R-:W-:-:S05]  /*0240*/  @!P1 FADD R2, R2, R5 ;  /* 0x0000000502029221 */ /* 0x001fca0000000000 */
[----:B------:R-:W-:Y:S01]  /*0250*/  @!P1 STS [R3], R2 ;  /* 0x0000000203009388 */ /* 0x000fe20000000800 */
[----:B------:R-:W-:Y:S01]  /*0260*/  BAR.SYNC.DEFER_BLOCKING 0x0 ;  /* 0x0000000000007b1d */ /* 0x000fe20000010000 */
[----:B------:R-:W-:-:S05]  /*0270*/  ISETP.GT.U32.AND P1, PT, R0, 0x1f, PT ;  /* 0x0000001f0000780c */ /* 0x000fca0003f24070 */
        /* <DEDUP_REMOVED lines=29> */
[----:B------:R-:W-:-:S05]  /*0450*/  ISETP.NE.AND P0, PT, R0, RZ, PT ;  /* 0x000000ff0000720c */ /* 0x000fca0003f05270 */
[----:B------:R-:W-:Y:S04]  /*0460*/  @!P1 LDS R2, [R3+0x8] ;  /* 0x0000080003029984 */ /* 0x000fe80000000800 */
[----:B------:R-:W0:Y:S02]  /*0470*/  @!P1 LDS R5, [R3] ;  /* 0x0000000003059984 */ /* 0x000e240000000800 */
[----:B0-----:R-:W-:-:S05]  /*0480*/  @!P1 FADD R2, R2, R5 ;  /* 0x0000000502029221 */ /* 0x001fca0000000000 */
[----:B------:R-:W-:Y:S01]  /*0490*/  @!P1 STS [R3], R2 ;  /* 0x0000000203009388 */ /* 0x000fe20000000800 */
[----:B------:R-:W-:Y:S06]  /*04a0*/  BAR.SYNC.DEFER_BLOCKING 0x0 ;  /* 0x0000000000007b1d */ /* 0x000fec0000010000 */
[----:B------:R-:W-:Y:S04]  /*04b0*/  @!P0 LDS R0, [UR4+0x4] ;  /* 0x00000404ff008984 */ /* 0x000fe80008000800 */
[----:B------:R-:W0:Y:S02]  /*04c0*/  @!P0 LDS R5, [R3] ;  /* 0x0000000003058984 */ /* 0x000e240000000800 */
[----:B0-----:R-:W-:-:S05]  /*04d0*/  @!P0 FADD R0, R0, R5 ;  /* 0x0000000500008221 */ /* 0x001fca0000000000 */
[----:B------:R0:W-:Y:S01]  /*04e0*/  @!P0 STS [R3], R0 ;  /* 0x0000000003008388 */ /* 0x0001e20000000800 */
[----:B------:R-:W-:Y:S06]  /*04f0*/  BAR.SYNC.DEFER_BLOCKING 0x0 ;  /* 0x0000000000007b1d */ /* 0x000fec0000010000 */
[----:B------:R-:W-:Y:S05]  /*0500*/  @P0 EXIT ;  /* 0x000000000000094d */ /* 0x000fea0003800000 */
[----:B------:R-:W1:Y:S01]  /*0510*/  LDS R5, [UR4] ;  /* 0x00000004ff057984 */ /* 0x000e620008000800 */
[----:B0-----:R-:W1:Y:S03]  /*0520*/  LDC.64 R2, c[0x0][0x390] ;  /* 0x0000e400ff027b82 */ /* 0x001e660000000a00 */
[----:B-1----:R-:W-:Y:S01]  /*0530*/  REDG.E.ADD.F32.FTZ.RN.STRONG.GPU desc[UR6][R2.64], R5 ;  /* 0x00000005020079a6 */ /* 0x002fe2000c12f306 */
[----:B------:R-:W-:Y:S05]  /*0540*/  EXIT ;  /* 0x000000000000794d */ /* 0x000fea0003800000 */
.L_x_3:
[----:B------:R-:W-:-:S00]  /*0550*/  BRA `(.L_x_3) ;  /* 0xfffffffc00fc7947 */ /* 0x000fc0000383ffff */
[----:B------:R-:W-:-:S00]  /*0560*/  NOP ;  /* 0x0000000000007918 */ /* 0x000fc00000000000 */
        /* <DEDUP_REMOVED lines=9> */
.L_x_4:


//--------------------- .nv.shared._Z20dot_shared_reductionILi256EEvPKfS1_Pfi --------------------------
	.section	.nv.shared._Z20dot_shared_reductionILi256EEvPKfS1_Pfi,"aw",@nobits
	.sectionflags	@""
	.align	4
.nv.shared._Z20dot_shared_reductionILi256EEvPKfS1_Pfi:
	.zero		2048


//--------------------- .nv.shared.reserved.0     --------------------------
	.section	.nv.shared.reserved.0,"aw",@nobits
	.weak		__nv_reservedSMEM_offset_0_alias
	.size		__nv_reservedSMEM_offset_0_alias, 0, 64
	.other		__nv_reservedSMEM_offset_0_alias,@"STO_CUDA_RESERVED_SHARED STV_DEFAULT"
__nv_reservedSMEM_offset_0_alias:
	.zero		0
	.zero		64


//--------------------- .nv.constant0._Z20dot_shared_reductionILi256EEvPKfS1_Pfi --------------------------
	.section	.nv.constant0._Z20dot_shared_reductionILi256EEvPKfS1_Pfi,"a",@progbits
	.sectionflags	@""
	.align	4
.nv.constant0._Z20dot_shared_reductionILi256EEvPKfS1_Pfi:
	.zero		924


//--------------------- SYMBOLS --------------------------

	.type		.nv.reservedSmem.offset0,@object
	.size		.nv.reservedSmem.offset0,0x4
	.type		.nv.reservedSmem.cap,@object
	.size		.nv.reservedSmem.cap,0x4
